//
// Generated by NVIDIA NVVM Compiler
//
// Compiler Build ID: CL-36424714
// Cuda compilation tools, release 13.0, V13.0.88
// Based on NVVM 20.0.0
//

.version 9.0
.target sm_100
.address_size 64

	// .globl	_Z6MatAddPfS_S_

.visible .entry _Z6MatAddPfS_S_(
	.param .u64 .ptr .align 1 _Z6MatAddPfS_S__param_0,
	.param .u64 .ptr .align 1 _Z6MatAddPfS_S__param_1,
	.param .u64 .ptr .align 1 _Z6MatAddPfS_S__param_2
)
{
	.reg .pred 	%p<2>;
	.reg .b32 	%r<5>;
	.reg .b32 	%f<4>;
	.reg .b64 	%rd<11>;

	ld.param.u64 	%rd1, [_Z6MatAddPfS_S__param_0];
	ld.param.u64 	%rd2, [_Z6MatAddPfS_S__param_1];
	ld.param.u64 	%rd3, [_Z6MatAddPfS_S__param_2];
	mov.u32 	%r2, %ctaid.x;
	mov.u32 	%r3, %ntid.x;
	mov.u32 	%r4, %tid.x;
	mad.lo.s32 	%r1, %r2, %r3, %r4;
	setp.gt.s32 	%p1, %r1, 207359999;
	@%p1 bra 	$L__BB0_2;
	cvta.to.global.u64 	%rd4, %rd1;
	cvta.to.global.u64 	%rd5, %rd2;
	cvta.to.global.u64 	%rd6, %rd3;
	mul.wide.s32 	%rd7, %r1, 4;
	add.s64 	%rd8, %rd4, %rd7;
	ld.global.f32 	%f1, [%rd8];
	add.s64 	%rd9, %rd5, %rd7;
	ld.global.f32 	%f2, [%rd9];
	add.f32 	%f3, %f1, %f2;
	add.s64 	%rd10, %rd6, %rd7;
	st.global.f32 	[%rd10], %f3;
$L__BB0_2:
	ret;

}


// ===== COMPILED SASS (sm_100) =====

	.target	sm_100

	.elftype	@"ET_EXEC"


//--------------------- .note.nv.tkinfo           --------------------------
	.section	.note.nv.tkinfo,"",@"SHT_NOTE"
	.sectionflags	@"SHF_NOTE_NV_TKINFO"
	.tkinfo
        /*0018*/ 	.word	0x00000002
        /*0030*/ 	.string	""
        /*0030*/ 	.string	"ptxas"
        /*0030*/ 	.string	"Cuda compilation tools, release 13.0, V13.0.88"
        /*0030*/ 	.string	"Build cuda_13.0.r13.0/compiler.36424714_0"
        /*0030*/ 	.string	"-arch sm_100 -m 64 "



//--------------------- .note.nv.cuinfo           --------------------------
	.section	.note.nv.cuinfo,"",@"SHT_NOTE"
	.sectionflags	@"SHF_NOTE_NV_CUINFO"
        /*0018*/ 	.short	0x0002
        /*001a*/ 	.short	0x0064
        /*001c*/ 	.short	0x0082
	.zero		2


//--------------------- .nv.info                  --------------------------
	.section	.nv.info,"",@"SHT_CUDA_INFO"
	.align	4


	//----- nvinfo : EIATTR_REGCOUNT
	.align		4
        /*0000*/ 	.byte	0x04, 0x2f
        /*0002*/ 	.short	(.L_1 - .L_0)
	.align		4
.L_0:
        /*0004*/ 	.word	index@(_Z6MatAddPfS_S_)
        /*0008*/ 	.word	0x0000000c


	//----- nvinfo : EIATTR_FRAME_SIZE
	.align		4
.L_1:
        /*000c*/ 	.byte	0x04, 0x11
        /*000e*/ 	.short	(.L_3 - .L_2)
	.align		4
.L_2:
        /*0010*/ 	.word	index@(_Z6MatAddPfS_S_)
        /*0014*/ 	.word	0x00000000


	//----- nvinfo : EIATTR_MIN_STACK_SIZE
	.align		4
.L_3:
        /*0018*/ 	.byte	0x04, 0x12
        /*001a*/ 	.short	(.L_5 - .L_4)
	.align		4
.L_4:
        /*001c*/ 	.word	index@(_Z6MatAddPfS_S_)
        /*0020*/ 	.word	0x00000000
.L_5:


//--------------------- .nv.compat                --------------------------
	.section	.nv.compat,"",@"SHT_CUDA_COMPAT_INFO"
	.align	4
        /*0000*/ 	.byte	0x02, 0x09, 0x00, 0x00, 0x02, 0x02, 0x01, 0x00, 0x02, 0x05, 0x05, 0x00, 0x03, 0x07, 0x01, 0x01
        /*0010*/ 	.byte	0x02, 0x03, 0x00, 0x00, 0x02, 0x06, 0x01, 0x00, 0x04, 0x0b, 0x08, 0x00, 0x09, 0x00, 0x00, 0x00
        /*0020*/ 	.byte	0x00, 0x00, 0x00, 0x00


//--------------------- .nv.info._Z6MatAddPfS_S_  --------------------------
	.section	.nv.info._Z6MatAddPfS_S_,"",@"SHT_CUDA_INFO"
	.sectionflags	@""
	.align	4


	//----- nvinfo : EIATTR_CUDA_API_VERSION
	.align		4
        /*0000*/ 	.byte	0x04, 0x37
        /*0002*/ 	.short	(.L_7 - .L_6)
.L_6:
        /*0004*/ 	.word	0x00000082


	//----- nvinfo : EIATTR_KPARAM_INFO
	.align		4
.L_7:
        /*0008*/ 	.byte	0x04, 0x17
        /*000a*/ 	.short	(.L_9 - .L_8)
.L_8:
        /*000c*/ 	.word	0x00000000
        /*0010*/ 	.short	0x0002
        /*0012*/ 	.short	0x0010
        /*0014*/ 	.byte	0x00, 0xf5, 0x21, 0x00


	//----- nvinfo : EIATTR_KPARAM_INFO
	.align		4
.L_9:
        /*0018*/ 	.byte	0x04, 0x17
        /*001a*/ 	.short	(.L_11 - .L_10)
.L_10:
        /*001c*/ 	.word	0x00000000
        /*0020*/ 	.short	0x0001
        /*0022*/ 	.short	0x0008
        /*0024*/ 	.byte	0x00, 0xf5, 0x21, 0x00


	//----- nvinfo : EIATTR_KPARAM_INFO
	.align		4
.L_11:
        /*0028*/ 	.byte	0x04, 0x17
        /*002a*/ 	.short	(.L_13 - .L_12)
.L_12:
        /*002c*/ 	.word	0x00000000
        /*0030*/ 	.short	0x0000
        /*0032*/ 	.short	0x0000
        /*0034*/ 	.byte	0x00, 0xf5, 0x21, 0x00


	//----- nvinfo : EIATTR_SPARSE_MMA_MASK
	.align		4
.L_13:
        /*0038*/ 	.byte	0x03, 0x50
        /*003a*/ 	.short	0x0000


	//----- nvinfo : EIATTR_MAXREG_COUNT
	.align		4
        /*003c*/ 	.byte	0x03, 0x1b
        /*003e*/ 	.short	0x00ff


	//----- nvinfo : EIATTR_MERCURY_ISA_VERSION
	.align		4
        /*0040*/ 	.byte	0x03, 0x5f
        /*0042*/ 	.short	0x0101


	//----- nvinfo : EIATTR_VRC_CTA_INIT_COUNT
	.align		4
        /*0044*/ 	.byte	0x02, 0x4a
	.zero		1
	.zero		1


	//----- nvinfo : EIATTR_EXIT_INSTR_OFFSETS
	.align		4
        /*0048*/ 	.byte	0x04, 0x1c
        /*004a*/ 	.short	(.L_15 - .L_14)


	//   ....[0]....
.L_14:
        /*004c*/ 	.word	0x00000060


	//   ....[1]....
        /*0050*/ 	.word	0x00000120


	//----- nvinfo : EIATTR_CBANK_PARAM_SIZE
	.align		4
.L_15:
        /*0054*/ 	.byte	0x03, 0x19
        /*0056*/ 	.short	0x0018


	//----- nvinfo : EIATTR_PARAM_CBANK
	.align		4
        /*0058*/ 	.byte	0x04, 0x0a
        /*005a*/ 	.short	(.L_17 - .L_16)
	.align		4
.L_16:
        /*005c*/ 	.word	index@(.nv.constant0._Z6MatAddPfS_S_)
        /*0060*/ 	.short	0x0380
        /*0062*/ 	.short	0x0018


	//----- nvinfo : EIATTR_SW_WAR
	.align		4
.L_17:
        /*0064*/ 	.byte	0x04, 0x36
        /*0066*/ 	.short	(.L_19 - .L_18)
.L_18:
        /*0068*/ 	.word	0x00000008
.L_19:


//--------------------- .nv.callgraph             --------------------------
	.section	.nv.callgraph,"",@"SHT_CUDA_CALLGRAPH"
	.align	4
	.sectionentsize	8
	.align		4
        /*0000*/ 	.word	0x00000000
	.align		4
        /*0004*/ 	.word	0xffffffff
	.align		4
        /*0008*/ 	.word	0x00000000
	.align		4
        /*000c*/ 	.word	0xfffffffe
	.align		4
        /*0010*/ 	.word	0x00000000
	.align		4
        /*0014*/ 	.word	0xfffffffd
	.align		4
        /*0018*/ 	.word	0x00000000
	.align		4
        /*001c*/ 	.word	0xfffffffc


//--------------------- .text._Z6MatAddPfS_S_     --------------------------
	.section	.text._Z6MatAddPfS_S_,"ax",@progbits
	.align	128
        .global         _Z6MatAddPfS_S_
        .type           _Z6MatAddPfS_S_,@function
        .size           _Z6MatAddPfS_S_,(.L_x_1 - _Z6MatAddPfS_S_)
        .other          _Z6MatAddPfS_S_,@"STO_CUDA_ENTRY STV_DEFAULT"
_Z6MatAddPfS_S_:
.text._Z6MatAddPfS_S_:
[----:B------:R-:W-:Y:S01]  /*0000*/  LDC R1, c[0x0][0x37c] ;  /* 0x0000df00ff017b82 */ /* 0x000fe20000000800 */
[----:B------:R-:W0:Y:S07]  /*0010*/  S2R R0, SR_TID.X ;  /* 0x0000000000007919 */ /* 0x000e2e0000002100 */
[----:B------:R-:W0:Y:S08]  /*0020*/  S2UR UR4, SR_CTAID.X ;  /* 0x00000000000479c3 */ /* 0x000e300000002500 */
[----:B------:R-:W0:Y:S02]  /*0030*/  LDC R9, c[0x0][0x360] ;  /* 0x0000d800ff097b82 */ /* 0x000e240000000800 */
[----:B0-----:R-:W-:-:S05]  /*0040*/  IMAD R9, R9, UR4, R0 ;  /* 0x0000000409097c24 */ /* 0x001fca000f8e0200 */
[----:B------:R-:W-:-:S13]  /*0050*/  ISETP.GT.AND P0, PT, R9, 0xc5c0fff, PT ;  /* 0x0c5c0fff0900780c */ /* 0x000fda0003f04270 */
[----:B------:R-:W-:Y:S05]  /*0060*/  @P0 EXIT ;  /* 0x000000000000094d */ /* 0x000fea0003800000 */
[----:B------:R-:W0:Y:S01]  /*0070*/  LDC.64 R2, c[0x0][0x380] ;  /* 0x0000e000ff027b82 */ /* 0x000e220000000a00 */
[----:B------:R-:W1:Y:S07]  /*0080*/  LDCU.64 UR4, c[0x0][0x358] ;  /* 0x00006b00ff0477ac */ /* 0x000e6e0008000a00 */
[----:B------:R-:W2:Y:S08]  /*0090*/  LDC.64 R4, c[0x0][0x388] ;  /* 0x0000e200ff047b82 */ /* 0x000eb00000000a00 */
[----:B------:R-:W3:Y:S01]  /*00a0*/  LDC.64 R6, c[0x0][0x390] ;  /* 0x0000e400ff067b82 */ /* 0x000ee20000000a00 */
[----:B0-----:R-:W-:-:S06]  /*00b0*/  IMAD.WIDE R2, R9, 0x4, R2 ;  /* 0x0000000409027825 */ /* 0x001fcc00078e0202 */
[----:B-1----:R-:W4:Y:S01]  /*00c0*/  LDG.E R2, desc[UR4][R2.64] ;  /* 0x0000000402027981 */ /* 0x002f22000c1e1900 */
[----:B--2---:R-:W-:-:S06]  /*00d0*/  IMAD.WIDE R4, R9, 0x4, R4 ;  /* 0x0000000409047825 */ /* 0x004fcc00078e0204 */
[----:B------:R-:W4:Y:S01]  /*00e0*/  LDG.E R5, desc[UR4][R4.64] ;  /* 0x0000000404057981 */ /* 0x000f22000c1e1900 */
[----:B---3--:R-:W-:-:S04]  /*00f0*/  IMAD.WIDE R6, R9, 0x4, R6 ;  /* 0x0000000409067825 */ /* 0x008fc800078e0206 */
[----:B----4-:R-:W-:-:S05]  /*0100*/  FADD R9, R2, R5 ;  /* 0x0000000502097221 */ /* 0x010fca0000000000 */
[----:B------:R-:W-:Y:S01]  /*0110*/  STG.E desc[UR4][R6.64], R9 ;  /* 0x0000000906007986 */ /* 0x000fe2000c101904 */
[----:B------:R-:W-:Y:S05]  /*0120*/  EXIT ;  /* 0x000000000000794d */ /* 0x000fea0003800000 */
.L_x_0:
[----:B------:R-:W-:-:S00]  /*0130*/  BRA `(.L_x_0) ;  /* 0xfffffffc00fc7947 */ /* 0x000fc0000383ffff */
[----:B------:R-:W-:-:S00]  /*0140*/  NOP ;  /* 0x0000000000007918 */ /* 0x000fc00000000000 */
        /* <DEDUP_REMOVED lines=11> */
.L_x_1:


//--------------------- .nv.shared.reserved.0     --------------------------
	.section	.nv.shared.reserved.0,"aw",@nobits
	.weak		__nv_reservedSMEM_offset_0_alias
	.size		__nv_reservedSMEM_offset_0_alias, 0, 64
	.other		__nv_reservedSMEM_offset_0_alias,@"STO_CUDA_RESERVED_SHARED STV_DEFAULT"
__nv_reservedSMEM_offset_0_alias:
	.zero		0
	.zero		64


//--------------------- .nv.constant0._Z6MatAddPfS_S_ --------------------------
	.section	.nv.constant0._Z6MatAddPfS_S_,"a",@progbits
	.sectionflags	@""
	.align	4
.nv.constant0._Z6MatAddPfS_S_:
	.zero		920


//--------------------- SYMBOLS --------------------------

	.type		.nv.reservedSmem.offset0,@object
	.size		.nv.reservedSmem.offset0,0x4
